	.headerflags	@"EF_CUDA_TEXMODE_UNIFIED EF_CUDA_64BIT_ADDRESS EF_CUDA_ACCELERATORS EF_CUDA_SM90 EF_CUDA_VIRTUAL_SM(EF_CUDA_SM90)"
	.elftype	@"ET_EXEC"


//--------------------- .nv.info                  --------------------------
	.section	.nv.info,"",@"SHT_CUDA_INFO"
	.align	4


	//----- nvinfo : EIATTR_REGCOUNT
	.align		4
        /*0000*/ 	.byte	0x04, 0x2f
        /*0002*/ 	.short	(.L_3 - .L_2)
	.align		4
.L_2:
        /*0004*/ 	.word	index@(triton_poi_fused__native_batch_norm_legit_no_training_reflection_pad2d_relu_7)
        /*0008*/ 	.word	0x00000018


	//----- nvinfo : EIATTR_MIN_STACK_SIZE
	.align		4
.L_3:
        /*000c*/ 	.byte	0x04, 0x12
        /*000e*/ 	.short	(.L_5 - .L_4)
	.align		4
.L_4:
        /*0010*/ 	.word	index@(triton_poi_fused__native_batch_norm_legit_no_training_reflection_pad2d_relu_7)
        /*0014*/ 	.word	0x00000000


	//----- nvinfo : EIATTR_FRAME_SIZE
	.align		4
.L_5:
        /*0018*/ 	.byte	0x04, 0x11
        /*001a*/ 	.short	(.L_7 - .L_6)
	.align		4
.L_6:
        /*001c*/ 	.word	index@(triton_poi_fused__native_batch_norm_legit_no_training_reflection_pad2d_relu_7)
        /*0020*/ 	.word	0x00000000


	//----- nvinfo : EIATTR_MIN_STACK_SIZE
	.align		4
.L_7:
        /*0024*/ 	.byte	0x04, 0x12
        /*0026*/ 	.short	(.L_9 - .L_8)
	.align		4
.L_8:
        /*0028*/ 	.word	index@(triton_poi_fused__native_batch_norm_legit_no_training_reflection_pad2d_relu_7)
        /*002c*/ 	.word	0x00000000
.L_9:


//--------------------- .nv.info.triton_poi_fused__native_batch_norm_legit_no_training_reflection_pad2d_relu_7 --------------------------
	.section	.nv.info.triton_poi_fused__native_batch_norm_legit_no_training_reflection_pad2d_relu_7,"",@"SHT_CUDA_INFO"
	.sectionflags	@""
	.align	4


	//----- nvinfo : EIATTR_CUDA_API_VERSION
	.align		4
        /*0000*/ 	.byte	0x04, 0x37
        /*0002*/ 	.short	(.L_11 - .L_10)
.L_10:
        /*0004*/ 	.word	0x0000007c


	//----- nvinfo : EIATTR_KPARAM_INFO
	.align		4
.L_11:
        /*0008*/ 	.byte	0x04, 0x17
        /*000a*/ 	.short	(.L_13 - .L_12)
.L_12:
        /*000c*/ 	.word	0x00000000
        /*0010*/ 	.short	0x0006
        /*0012*/ 	.short	0x0030
        /*0014*/ 	.byte	0x00, 0xf0, 0x11, 0x00


	//----- nvinfo : EIATTR_KPARAM_INFO
	.align		4
.L_13:
        /*0018*/ 	.byte	0x04, 0x17
        /*001a*/ 	.short	(.L_15 - .L_14)
.L_14:
        /*001c*/ 	.word	0x00000000
        /*0020*/ 	.short	0x0005
        /*0022*/ 	.short	0x0028
        /*0024*/ 	.byte	0x00, 0xf4, 0x21, 0x00


	//----- nvinfo : EIATTR_KPARAM_INFO
	.align		4
.L_15:
        /*0028*/ 	.byte	0x04, 0x17
        /*002a*/ 	.short	(.L_17 - .L_16)
.L_16:
        /*002c*/ 	.word	0x00000000
        /*0030*/ 	.short	0x0004
        /*0032*/ 	.short	0x0020
        /*0034*/ 	.byte	0x00, 0xf4, 0x21, 0x00


	//----- nvinfo : EIATTR_KPARAM_INFO
	.align		4
.L_17:
        /*0038*/ 	.byte	0x04, 0x17
        /*003a*/ 	.short	(.L_19 - .L_18)
.L_18:
        /*003c*/ 	.word	0x00000000
        /*0040*/ 	.short	0x0003
        /*0042*/ 	.short	0x0018
        /*0044*/ 	.byte	0x00, 0xf4, 0x21, 0x00


	//----- nvinfo : EIATTR_KPARAM_INFO
	.align		4
.L_19:
        /*0048*/ 	.byte	0x04, 0x17
        /*004a*/ 	.short	(.L_21 - .L_20)
.L_20:
        /*004c*/ 	.word	0x00000000
        /*0050*/ 	.short	0x0002
        /*0052*/ 	.short	0x0010
        /*0054*/ 	.byte	0x00, 0xf4, 0x21, 0x00


	//----- nvinfo : EIATTR_KPARAM_INFO
	.align		4
.L_21:
        /*0058*/ 	.byte	0x04, 0x17
        /*005a*/ 	.short	(.L_23 - .L_22)
.L_22:
        /*005c*/ 	.word	0x00000000
        /*0060*/ 	.short	0x0001
        /*0062*/ 	.short	0x0008
        /*0064*/ 	.byte	0x00, 0xf4, 0x21, 0x00


	//----- nvinfo : EIATTR_KPARAM_INFO
	.align		4
.L_23:
        /*0068*/ 	.byte	0x04, 0x17
        /*006a*/ 	.short	(.L_25 - .L_24)
.L_24:
        /*006c*/ 	.word	0x00000000
        /*0070*/ 	.short	0x0000
        /*0072*/ 	.short	0x0000
        /*0074*/ 	.byte	0x00, 0xf4, 0x21, 0x00


	//----- nvinfo : EIATTR_SPARSE_MMA_MASK
	.align		4
.L_25:
        /*0078*/ 	.byte	0x03, 0x50
        /*007a*/ 	.short	0x0000


	//----- nvinfo : EIATTR_MAXREG_COUNT
	.align		4
        /*007c*/ 	.byte	0x03, 0x1b
        /*007e*/ 	.short	0x00ff


	//----- nvinfo : EIATTR_EXIT_INSTR_OFFSETS
	.align		4
        /*0080*/ 	.byte	0x04, 0x1c
        /*0082*/ 	.short	(.L_27 - .L_26)


	//   ....[0]....
.L_26:
        /*0084*/ 	.word	0x000006c0


	//   ....[1]....
        /*0088*/ 	.word	0x000006e0


	//----- nvinfo : EIATTR_REQNTID
	.align		4
.L_27:
        /*008c*/ 	.byte	0x04, 0x10
        /*008e*/ 	.short	(.L_29 - .L_28)
.L_28:
        /*0090*/ 	.word	0x00000100
        /*0094*/ 	.word	0x00000001
        /*0098*/ 	.word	0x00000001


	//----- nvinfo : EIATTR_CBANK_PARAM_SIZE
	.align		4
.L_29:
        /*009c*/ 	.byte	0x03, 0x19
        /*009e*/ 	.short	0x0034


	//----- nvinfo : EIATTR_PARAM_CBANK
	.align		4
        /*00a0*/ 	.byte	0x04, 0x0a
        /*00a2*/ 	.short	(.L_31 - .L_30)
	.align		4
.L_30:
        /*00a4*/ 	.word	index@(.nv.constant0.triton_poi_fused__native_batch_norm_legit_no_training_reflection_pad2d_relu_7)
        /*00a8*/ 	.short	0x0210
        /*00aa*/ 	.short	0x0034


	//----- nvinfo : EIATTR_SW_WAR
	.align		4
.L_31:
        /*00ac*/ 	.byte	0x04, 0x36
        /*00ae*/ 	.short	(.L_33 - .L_32)
.L_32:
        /*00b0*/ 	.word	0x00000008
.L_33:


//--------------------- .nv.callgraph             --------------------------
	.section	.nv.callgraph,"",@"SHT_CUDA_CALLGRAPH"
	.align	4
	.sectionentsize	8
	.align		4
        /*0000*/ 	.word	0x00000000
	.align		4
        /*0004*/ 	.word	0xffffffff
	.align		4
        /*0008*/ 	.word	0x00000000
	.align		4
        /*000c*/ 	.word	0xfffffffe
	.align		4
        /*0010*/ 	.word	0x00000000
	.align		4
        /*0014*/ 	.word	0xfffffffd
	.align		4
        /*0018*/ 	.word	0x00000000
	.align		4
        /*001c*/ 	.word	0xfffffffc


//--------------------- .nv.constant4             --------------------------
	.section	.nv.constant4,"a",@progbits
	.align	8
	.align		8
.nv.constant4:
        /*0000*/ 	.dword	_$_str
	.align		8
        /*0008*/ 	.dword	_$_str_$_2


//--------------------- .text.triton_poi_fused__native_batch_norm_legit_no_training_reflection_pad2d_relu_7 --------------------------
	.section	.text.triton_poi_fused__native_batch_norm_legit_no_training_reflection_pad2d_relu_7,"ax",@progbits
	.align	128
        .global         triton_poi_fused__native_batch_norm_legit_no_training_reflection_pad2d_relu_7
        .type           triton_poi_fused__native_batch_norm_legit_no_training_reflection_pad2d_relu_7,@function
        .size           triton_poi_fused__native_batch_norm_legit_no_training_reflection_pad2d_relu_7,(.L_x_1 - triton_poi_fused__native_batch_norm_legit_no_training_reflection_pad2d_relu_7)
        .other          triton_poi_fused__native_batch_norm_legit_no_training_reflection_pad2d_relu_7,@"STO_CUDA_ENTRY STV_DEFAULT"
triton_poi_fused__native_batch_norm_legit_no_training_reflection_pad2d_relu_7:
.text.triton_poi_fused__native_batch_norm_legit_no_training_reflection_pad2d_relu_7:
[----:B------:R-:W0:Y:S01]  /*0000*/  LDC R1, c[0x0][0x28] ;  /* 0x00000a00ff017b82 */ /* 0x000e220000000800 */
[----:B------:R-:W1:Y:S01]  /*0010*/  S2R R0, SR_TID.X ;  /* 0x0000000000007919 */ /* 0x000e620000002100 */
[----:B------:R-:W-:-:S06]  /*0020*/  HFMA2.MMA R2, -RZ, RZ, 0, 0 ;  /* 0x00000000ff027435 */ /* 0x000fcc00000001ff */
[----:B------:R-:W2:Y:S01]  /*0030*/  LDC.64 R14, c[0x0][0x220] ;  /* 0x00008800ff0e7b82 */ /* 0x000ea20000000a00 */
[----:B------:R-:W-:Y:S01]  /*0040*/  IMAD.MOV.U32 R4, RZ, RZ, RZ ;  /* 0x000000ffff047224 */ /* 0x000fe200078e00ff */
[----:B------:R-:W3:Y:S01]  /*0050*/  S2R R3, SR_CTAID.X ;  /* 0x0000000000037919 */ /* 0x000ee20000002500 */
[----:B------:R-:W-:Y:S01]  /*0060*/  ULDC.64 UR4, c[0x0][0x208] ;  /* 0x0000820000047ab9 */ /* 0x000fe20000000a00 */
[----:B-1----:R-:W-:-:S05]  /*0070*/  IMAD.SHL.U32 R0, R0, 0x2, RZ ;  /* 0x0000000200007824 */ /* 0x002fca00078e00ff */
[----:B------:R-:W-:-:S05]  /*0080*/  LOP3.LUT R0, R0, 0x1fe, RZ, 0xc0, !PT ;  /* 0x000001fe00007812 */ /* 0x000fca00078ec0ff */
[----:B---3--:R-:W-:-:S04]  /*0090*/  IMAD R3, R3, 0x200, R0 ;  /* 0x0000020003037824 */ /* 0x008fc800078e0200 */
[C---:B------:R-:W-:Y:S01]  /*00a0*/  IMAD.HI R8, R3.reuse, 0x6aff5f81, RZ ;  /* 0x6aff5f8103087827 */ /* 0x040fe200078e02ff */
[----:B------:R-:W-:-:S03]  /*00b0*/  ISETP.GE.AND P0, PT, R3, 0x132400, PT ;  /* 0x001324000300780c */ /* 0x000fc60003f06270 */
[----:B------:R-:W-:Y:S01]  /*00c0*/  IMAD.HI R6, R3, -0x15f15f15, R2 ;  /* 0xea0ea0eb03067827 */ /* 0x000fe200078e0202 */
[----:B------:R-:W-:-:S04]  /*00d0*/  SHF.R.U32.HI R5, RZ, 0x1f, R8 ;  /* 0x0000001fff057819 */ /* 0x000fc80000011608 */
[----:B------:R-:W-:Y:S01]  /*00e0*/  LEA.HI.SX32 R8, R8, R5, 0x15 ;  /* 0x0000000508087211 */ /* 0x000fe200078faaff */
[----:B------:R-:W-:Y:S01]  /*00f0*/  VIADD R5, R3, 0x1 ;  /* 0x0000000103057836 */ /* 0x000fe20000000000 */
[----:B------:R-:W-:Y:S02]  /*0100*/  SHF.R.U32.HI R7, RZ, 0x1f, R6 ;  /* 0x0000001fff077819 */ /* 0x000fe40000011606 */
[----:B------:R-:W-:Y:S01]  /*0110*/  LEA.HI R0, R8, R8, RZ, 0x6 ;  /* 0x0000000808007211 */ /* 0x000fe200078f30ff */
[----:B------:R-:W-:Y:S01]  /*0120*/  IMAD.HI R4, R5, -0x15f15f15, R4 ;  /* 0xea0ea0eb05047827 */ /* 0x000fe200078e0204 */
[----:B------:R-:W-:Y:S02]  /*0130*/  LEA.HI.SX32 R7, R6, R7, 0x1a ;  /* 0x0000000706077211 */ /* 0x000fe400078fd2ff */
[----:B------:R-:W-:Y:S01]  /*0140*/  LOP3.LUT R11, R0, 0xffffffc0, RZ, 0xc0, !PT ;  /* 0xffffffc0000b7812 */ /* 0x000fe200078ec0ff */
[----:B------:R-:W-:Y:S01]  /*0150*/  IMAD.MOV.U32 R0, RZ, RZ, RZ ;  /* 0x000000ffff007224 */ /* 0x000fe200078e00ff */
[----:B------:R-:W-:-:S02]  /*0160*/  MOV R6, RZ ;  /* 0x000000ff00067202 */ /* 0x000fc40000000f00 */
[----:B------:R-:W-:Y:S02]  /*0170*/  IADD3 R11, R8, -R11, RZ ;  /* 0x8000000b080b7210 */ /* 0x000fe40007ffe0ff */
[----:B------:R-:W-:Y:S01]  /*0180*/  SHF.R.U32.HI R9, RZ, 0x1f, R4 ;  /* 0x0000001fff097819 */ /* 0x000fe20000011604 */
[----:B------:R-:W-:-:S04]  /*0190*/  IMAD.HI R6, R7, -0x15f15f15, R6 ;  /* 0xea0ea0eb07067827 */ /* 0x000fc800078e0206 */
[----:B--2---:R-:W-:Y:S01]  /*01a0*/  IMAD.WIDE R14, R11, 0x4, R14 ;  /* 0x000000040b0e7825 */ /* 0x004fe200078e020e */
[----:B------:R-:W-:Y:S02]  /*01b0*/  SHF.R.U32.HI R13, RZ, 0x1f, R6 ;  /* 0x0000001fff0d7819 */ /* 0x000fe40000011606 */
[----:B------:R-:W-:Y:S02]  /*01c0*/  LEA.HI.SX32 R9, R4, R9, 0x1a ;  /* 0x0000000904097211 */ /* 0x000fe400078fd2ff */
[----:B------:R-:W2:Y:S01]  /*01d0*/  @!P0 LDG.E.EL R2, desc[UR4][R14.64] ;  /* 0x000000040e028981 */ /* 0x000ea2000c2e1900 */
[----:B------:R-:W-:-:S03]  /*01e0*/  LEA.HI.SX32 R13, R6, R13, 0x1a ;  /* 0x0000000d060d7211 */ /* 0x000fc600078fd2ff */
[----:B------:R1:W3:Y:S01]  /*01f0*/  @!P0 LDG.E.EL R0, desc[UR4][R14.64] ;  /* 0x000000040e008981 */ /* 0x0002e2000c2e1900 */
[----:B------:R-:W-:Y:S01]  /*0200*/  IMAD R4, R7, -0x46, R3 ;  /* 0xffffffba07047824 */ /* 0x000fe200078e0203 */
[----:B------:R-:W-:Y:S01]  /*0210*/  LEA R8, R8, 0xfff, 0xc ;  /* 0x00000fff08087811 */ /* 0x000fe200078e60ff */
[----:B------:R-:W-:Y:S02]  /*0220*/  IMAD R9, R9, -0x46, R5 ;  /* 0xffffffba09097824 */ /* 0x000fe400078e0205 */
[----:B------:R-:W-:Y:S01]  /*0230*/  IMAD R13, R13, -0x46, R7 ;  /* 0xffffffba0d0d7824 */ /* 0x000fe200078e0207 */
[----:B------:R-:W-:Y:S01]  /*0240*/  IADD3 R4, R4, -0x3, RZ ;  /* 0xfffffffd04047810 */ /* 0x000fe20007ffe0ff */
[----:B------:R-:W-:-:S03]  /*0250*/  VIADD R9, R9, 0xfffffffd ;  /* 0xfffffffd09097836 */ /* 0x000fc60000000000 */
[----:B------:R-:W-:Y:S01]  /*0260*/  IABS R5, R4 ;  /* 0x0000000400057213 */ /* 0x000fe20000000000 */
[----:B-1----:R-:W1:Y:S01]  /*0270*/  LDC.64 R14, c[0x0][0x218] ;  /* 0x00008600ff0e7b82 */ /* 0x002e620000000a00 */
[----:B------:R-:W-:Y:S02]  /*0280*/  IADD3 R4, R13, -0x3, RZ ;  /* 0xfffffffd0d047810 */ /* 0x000fe40007ffe0ff */
[----:B------:R-:W-:Y:S02]  /*0290*/  IABS R6, R9 ;  /* 0x0000000900067213 */ /* 0x000fe40000000000 */
[----:B------:R-:W-:Y:S01]  /*02a0*/  IABS R9, R4 ;  /* 0x0000000400097213 */ /* 0x000fe20000000000 */
[----:B------:R-:W-:Y:S01]  /*02b0*/  VIADD R4, R5, 0xffffffc1 ;  /* 0xffffffc105047836 */ /* 0x000fe20000000000 */
[----:B------:R-:W-:Y:S01]  /*02c0*/  IADD3 R5, R6, -0x3f, RZ ;  /* 0xffffffc106057810 */ /* 0x000fe20007ffe0ff */
[----:B------:R-:W4:Y:S03]  /*02d0*/  LDC.64 R12, c[0x0][0x210] ;  /* 0x00008400ff0c7b82 */ /* 0x000f260000000a00 */
[----:B------:R-:W-:Y:S01]  /*02e0*/  IABS R10, R4 ;  /* 0x00000004000a7213 */ /* 0x000fe20000000000 */
[----:B------:R-:W-:Y:S01]  /*02f0*/  VIADD R4, R9, 0xffffffc1 ;  /* 0xffffffc109047836 */ /* 0x000fe20000000000 */
[----:B------:R-:W-:-:S02]  /*0300*/  IABS R17, R5 ;  /* 0x0000000500117213 */ /* 0x000fc40000000000 */
[----:B------:R-:W-:Y:S01]  /*0310*/  MOV R9, R10 ;  /* 0x0000000a00097202 */ /* 0x000fe20000000f00 */
[----:B------:R-:W5:Y:S01]  /*0320*/  LDC.64 R6, c[0x0][0x228] ;  /* 0x00008a00ff067b82 */ /* 0x000f620000000a00 */
[----:B------:R-:W-:Y:S01]  /*0330*/  IABS R19, R4 ;  /* 0x0000000400137213 */ /* 0x000fe20000000000 */
[----:B------:R-:W-:Y:S02]  /*0340*/  IMAD.MOV.U32 R10, RZ, RZ, RZ ;  /* 0x000000ffff0a7224 */ /* 0x000fe400078e00ff */
[----:B------:R-:W-:Y:S01]  /*0350*/  IMAD.IADD R9, R8, 0x1, -R9 ;  /* 0x0000000108097824 */ /* 0x000fe200078e0a09 */
[----:B------:R-:W-:-:S03]  /*0360*/  IADD3 R8, R8, -R17, RZ ;  /* 0x8000001108087210 */ /* 0x000fc60007ffe0ff */
[----:B------:R-:W5:Y:S01]  /*0370*/  LDC.64 R4, c[0x0][0x230] ;  /* 0x00008c00ff047b82 */ /* 0x000f620000000a00 */
[C---:B------:R-:W-:Y:S02]  /*0380*/  IMAD R9, R19.reuse, -0x40, R9 ;  /* 0xffffffc013097824 */ /* 0x040fe400078e0209 */
[----:B------:R-:W-:Y:S02]  /*0390*/  IMAD R19, R19, -0x40, R8 ;  /* 0xffffffc013137824 */ /* 0x000fe400078e0208 */
[----:B-1----:R-:W-:Y:S01]  /*03a0*/  IMAD.WIDE R20, R11, 0x4, R14 ;  /* 0x000000040b147825 */ /* 0x002fe200078e020e */
[----:B------:R-:W-:-:S03]  /*03b0*/  CS2R R14, SRZ ;  /* 0x00000000000e7805 */ /* 0x000fc6000001ff00 */
[--C-:B----4-:R-:W-:Y:S01]  /*03c0*/  IMAD.WIDE R8, R9, 0x4, R12.reuse ;  /* 0x0000000409087825 */ /* 0x110fe200078e020c */
[----:B------:R-:W4:Y:S03]  /*03d0*/  @!P0 LDG.E.EL R10, desc[UR4][R20.64] ;  /* 0x00000004140a8981 */ /* 0x000f26000c2e1900 */
[----:B------:R-:W-:Y:S01]  /*03e0*/  IMAD.WIDE R18, R19, 0x4, R12 ;  /* 0x0000000413127825 */ /* 0x000fe200078e020c */
[----:B------:R-:W-:Y:S01]  /*03f0*/  CS2R R12, SRZ ;  /* 0x00000000000c7805 */ /* 0x000fe2000001ff00 */
[----:B------:R-:W4:Y:S02]  /*0400*/  @!P0 LDG.E.EL R15, desc[UR4][R20.64] ;  /* 0x00000004140f8981 */ /* 0x000f24000c2e1900 */
[----:B-----5:R-:W-:-:S03]  /*0410*/  IMAD.WIDE R6, R11, 0x4, R6 ;  /* 0x000000040b067825 */ /* 0x020fc600078e0206 */
[----:B------:R-:W4:Y:S01]  /*0420*/  @!P0 LDG.E.EL R13, desc[UR4][R8.64] ;  /* 0x00000004080d8981 */ /* 0x000f22000c2e1900 */
[----:B0-----:R-:W-:Y:S01]  /*0430*/  IMAD.WIDE R4, R11, 0x4, R4 ;  /* 0x000000040b047825 */ /* 0x001fe200078e0204 */
[----:B------:R-:W-:Y:S02]  /*0440*/  HFMA2.MMA R11, -RZ, RZ, 0, 0 ;  /* 0x00000000ff0b7435 */ /* 0x000fe400000001ff */
[----:B------:R-:W5:Y:S01]  /*0450*/  @!P0 LDG.E.EL R12, desc[UR4][R18.64] ;  /* 0x00000004120c8981 */ /* 0x000f62000c2e1900 */
[----:B------:R-:W-:-:S03]  /*0460*/  CS2R R16, SRZ ;  /* 0x0000000000107805 */ /* 0x000fc6000001ff00 */
[----:B------:R-:W5:Y:S04]  /*0470*/  @!P0 LDG.E.EL R14, desc[UR4][R4.64] ;  /* 0x00000004040e8981 */ /* 0x000f68000c2e1900 */
[----:B------:R-:W5:Y:S04]  /*0480*/  @!P0 LDG.E.EL R17, desc[UR4][R6.64] ;  /* 0x0000000406118981 */ /* 0x000f68000c2e1900 */
[----:B------:R-:W5:Y:S04]  /*0490*/  @!P0 LDG.E.EL R16, desc[UR4][R6.64] ;  /* 0x0000000406108981 */ /* 0x000f68000c2e1900 */
[----:B------:R0:W5:Y:S02]  /*04a0*/  @!P0 LDG.E.EL R11, desc[UR4][R4.64] ;  /* 0x00000004040b8981 */ /* 0x000164000c2e1900 */
[----:B0-----:R-:W0:Y:S02]  /*04b0*/  LDC.64 R4, c[0x0][0x238] ;  /* 0x00008e00ff047b82 */ /* 0x001e240000000a00 */
[----:B0-----:R-:W-:-:S04]  /*04c0*/  IMAD.WIDE R4, R3, 0x4, R4 ;  /* 0x0000000403047825 */ /* 0x001fc800078e0204 */
[----:B--2---:R-:W-:Y:S01]  /*04d0*/  FADD R2, R2, 9.9999997473787516356e-06 ;  /* 0x3727c5ac02027421 */ /* 0x004fe20000000000 */
[----:B---3--:R-:W-:-:S03]  /*04e0*/  FADD R0, R0, 9.9999997473787516356e-06 ;  /* 0x3727c5ac00007421 */ /* 0x008fc60000000000 */
[----:B------:R-:W0:Y:S08]  /*04f0*/  MUFU.SQRT R8, R2 ;  /* 0x0000000200087308 */ /* 0x000e300000002000 */
[----:B------:R-:W1:Y:S01]  /*0500*/  MUFU.SQRT R9, R0 ;  /* 0x0000000000097308 */ /* 0x000e620000002000 */
[C---:B0-----:R-:W-:Y:S02]  /*0510*/  FSETP.GT.AND P1, PT, R8.reuse, 8.50705917302346158658e+37, PT ;  /* 0x7e8000000800780b */ /* 0x041fe40003f24000 */
[----:B------:R-:W-:-:S02]  /*0520*/  FSETP.GEU.AND P3, PT, R8, 1.175494350822287508e-38, PT ;  /* 0x008000000800780b */ /* 0x000fc40003f6e000 */
[C---:B-1----:R-:W-:Y:S02]  /*0530*/  FSETP.GT.AND P2, PT, R9.reuse, 8.50705917302346158658e+37, PT ;  /* 0x7e8000000900780b */ /* 0x042fe40003f44000 */
[----:B------:R-:W-:-:S07]  /*0540*/  FSETP.GEU.AND P4, PT, R9, 1.175494350822287508e-38, PT ;  /* 0x008000000900780b */ /* 0x000fce0003f8e000 */
[----:B------:R-:W-:-:S04]  /*0550*/  @P1 FMUL R8, R8, 0.25 ;  /* 0x3e80000008081820 */ /* 0x000fc80000400000 */
[----:B------:R-:W-:Y:S01]  /*0560*/  @!P3 FMUL R8, R8, 16777216 ;  /* 0x4b8000000808b820 */ /* 0x000fe20000400000 */
[----:B------:R-:W-:-:S04]  /*0570*/  @P2 FMUL R9, R9, 0.25 ;  /* 0x3e80000009092820 */ /* 0x000fc80000400000 */
[----:B------:R-:W-:Y:S01]  /*0580*/  @!P4 FMUL R9, R9, 16777216 ;  /* 0x4b8000000909c820 */ /* 0x000fe20000400000 */
[----:B------:R-:W0:Y:S01]  /*0590*/  MUFU.RCP R8, R8 ;  /* 0x0000000800087308 */ /* 0x000e220000001000 */
[----:B------:R-:W-:-:S07]  /*05a0*/  MOV R0, 0x3e800000 ;  /* 0x3e80000000007802 */ /* 0x000fce0000000f00 */
[----:B------:R-:W1:Y:S01]  /*05b0*/  MUFU.RCP R9, R9 ;  /* 0x0000000900097308 */ /* 0x000e620000001000 */
[C---:B------:R-:W-:Y:S02]  /*05c0*/  FSEL R7, R0.reuse, 1, P1 ;  /* 0x3f80000000077808 */ /* 0x040fe40000800000 */
[----:B------:R-:W-:-:S03]  /*05d0*/  FSEL R0, R0, 1, P2 ;  /* 0x3f80000000007808 */ /* 0x000fc60001000000 */
[----:B------:R-:W-:Y:S02]  /*05e0*/  @!P3 FMUL R7, R7, 16777216 ;  /* 0x4b8000000707b820 */ /* 0x000fe40000400000 */
[----:B------:R-:W-:Y:S01]  /*05f0*/  @!P4 FMUL R0, R0, 16777216 ;  /* 0x4b8000000000c820 */ /* 0x000fe20000400000 */
[----:B----4-:R-:W-:Y:S01]  /*0600*/  FADD R10, -R10, R13 ;  /* 0x0000000d0a0a7221 */ /* 0x010fe20000000100 */
[----:B0-----:R-:W-:Y:S01]  /*0610*/  FMUL R7, R8, R7 ;  /* 0x0000000708077220 */ /* 0x001fe20000400000 */
[----:B-----5:R-:W-:Y:S01]  /*0620*/  FADD R12, -R15, R12 ;  /* 0x0000000c0f0c7221 */ /* 0x020fe20000000100 */
[----:B-1----:R-:W-:Y:S02]  /*0630*/  FMUL R13, R9, R0 ;  /* 0x00000000090d7220 */ /* 0x002fe40000400000 */
[----:B------:R-:W-:Y:S02]  /*0640*/  FMUL R7, R10, R7 ;  /* 0x000000070a077220 */ /* 0x000fe40000400000 */
[----:B------:R-:W-:-:S02]  /*0650*/  FMUL R12, R12, R13 ;  /* 0x0000000d0c0c7220 */ /* 0x000fc40000400000 */
[----:B------:R-:W-:Y:S02]  /*0660*/  FFMA R7, R7, R17, R14 ;  /* 0x0000001107077223 */ /* 0x000fe4000000000e */
[----:B------:R-:W-:-:S03]  /*0670*/  FFMA R11, R12, R16, R11 ;  /* 0x000000100c0b7223 */ /* 0x000fc6000000000b */
[----:B------:R-:W-:Y:S02]  /*0680*/  FSETP.GEU.AND P1, PT, R7, RZ, PT ;  /* 0x000000ff0700720b */ /* 0x000fe40003f2e000 */
[----:B------:R-:W-:Y:S02]  /*0690*/  FSETP.GEU.AND P2, PT, R11, RZ, PT ;  /* 0x000000ff0b00720b */ /* 0x000fe40003f4e000 */
[----:B------:R-:W-:Y:S02]  /*06a0*/  FSEL R10, R7, RZ, P1 ;  /* 0x000000ff070a7208 */ /* 0x000fe40000800000 */
[----:B------:R-:W-:Y:S01]  /*06b0*/  FSEL R11, R11, RZ, P2 ;  /* 0x000000ff0b0b7208 */ /* 0x000fe20001000000 */
[----:B------:R-:W-:Y:S08]  /*06c0*/  @P0 EXIT ;  /* 0x000000000000094d */ /* 0x000ff00003800000 */
[----:B------:R-:W-:Y:S01]  /*06d0*/  STG.E.64 desc[UR4][R4.64], R10 ;  /* 0x0000000a04007986 */ /* 0x000fe2000c101b04 */
[----:B------:R-:W-:Y:S05]  /*06e0*/  EXIT ;  /* 0x000000000000794d */ /* 0x000fea0003800000 */
.L_x_0:
[----:B------:R-:W-:-:S00]  /*06f0*/  BRA `(.L_x_0) ;  /* 0xfffffffc00fc7947 */ /* 0x000fc0000383ffff */
[----:B------:R-:W-:-:S00]  /*0700*/  NOP ;  /* 0x0000000000007918 */ /* 0x000fc00000000000 */
[----:B------:R-:W-:-:S00]  /*0710*/  NOP ;  /* 0x0000000000007918 */ /* 0x000fc00000000000 */
[----:B------:R-:W-:-:S00]  /*0720*/  NOP ;  /* 0x0000000000007918 */ /* 0x000fc00000000000 */
[----:B------:R-:W-:-:S00]  /*0730*/  NOP ;  /* 0x0000000000007918 */ /* 0x000fc00000000000 */
[----:B------:R-:W-:-:S00]  /*0740*/  NOP ;  /* 0x0000000000007918 */ /* 0x000fc00000000000 */
[----:B------:R-:W-:-:S00]  /*0750*/  NOP ;  /* 0x0000000000007918 */ /* 0x000fc00000000000 */
[----:B------:R-:W-:-:S00]  /*0760*/  NOP ;  /* 0x0000000000007918 */ /* 0x000fc00000000000 */
[----:B------:R-:W-:-:S00]  /*0770*/  NOP ;  /* 0x0000000000007918 */ /* 0x000fc00000000000 */
.L_x_1:


//--------------------- .nv.global.init           --------------------------
	.section	.nv.global.init,"aw",@progbits
.nv.global.init:
	.type		_$_str,@object
	.size		_$_str,(_$_str_$_2 - _$_str)
_$_str:
        /*0000*/ 	.byte	0x5f, 0x5f, 0x43, 0x55, 0x44, 0x41, 0x5f, 0x46, 0x54, 0x5a, 0x00
	.type		_$_str_$_2,@object
	.size		_$_str_$_2,(.L_1 - _$_str_$_2)
_$_str_$_2:
        /*000b*/ 	.byte	0x5f, 0x5f, 0x43, 0x55, 0x44, 0x41, 0x5f, 0x50, 0x52, 0x45, 0x43, 0x5f, 0x53, 0x51, 0x52, 0x54
        /*001b*/ 	.byte	0x00
.L_1:


//--------------------- .nv.constant0.triton_poi_fused__native_batch_norm_legit_no_training_reflection_pad2d_relu_7 --------------------------
	.section	.nv.constant0.triton_poi_fused__native_batch_norm_legit_no_training_reflection_pad2d_relu_7,"a",@progbits
	.sectionflags	@""
	.align	4
.nv.constant0.triton_poi_fused__native_batch_norm_legit_no_training_reflection_pad2d_relu_7:
	.zero		580
